//
// Generated by NVIDIA NVVM Compiler
//
// Compiler Build ID: CL-36424714
// Cuda compilation tools, release 13.0, V13.0.88
// Based on NVVM 20.0.0
//

.version 9.0
.target sm_100
.address_size 64

	// .globl	_Z6matmulPKdS0_Pdjjj
// _ZZ6matmulPKdS0_PdjjjE2As has been demoted
// _ZZ6matmulPKdS0_PdjjjE2Bs has been demoted

.visible .entry _Z6matmulPKdS0_Pdjjj(
	.param .u64 .ptr .align 1 _Z6matmulPKdS0_Pdjjj_param_0,
	.param .u64 .ptr .align 1 _Z6matmulPKdS0_Pdjjj_param_1,
	.param .u64 .ptr .align 1 _Z6matmulPKdS0_Pdjjj_param_2,
	.param .u32 _Z6matmulPKdS0_Pdjjj_param_3,
	.param .u32 _Z6matmulPKdS0_Pdjjj_param_4,
	.param .u32 _Z6matmulPKdS0_Pdjjj_param_5
)
{
	.reg .pred 	%p<12>;
	.reg .b32 	%r<43>;
	.reg .b64 	%rd<13>;
	.reg .b64 	%fd<63>;
	// demoted variable
	.shared .align 8 .b8 _ZZ6matmulPKdS0_PdjjjE2As[2048];
	// demoted variable
	.shared .align 8 .b8 _ZZ6matmulPKdS0_PdjjjE2Bs[2048];
	ld.param.u64 	%rd3, [_Z6matmulPKdS0_Pdjjj_param_0];
	ld.param.u64 	%rd4, [_Z6matmulPKdS0_Pdjjj_param_1];
	ld.param.u64 	%rd5, [_Z6matmulPKdS0_Pdjjj_param_2];
	ld.param.u32 	%r25, [_Z6matmulPKdS0_Pdjjj_param_3];
	ld.param.u32 	%r26, [_Z6matmulPKdS0_Pdjjj_param_4];
	ld.param.u32 	%r27, [_Z6matmulPKdS0_Pdjjj_param_5];
	mov.u32 	%r38, %tid.x;
	mov.u32 	%r40, %tid.y;
	mov.u32 	%r28, %ctaid.x;
	mov.u32 	%r29, %ctaid.y;
	shl.b32 	%r30, %r29, 4;
	add.s32 	%r3, %r30, %r40;
	shl.b32 	%r4, %r28, 4;
	add.s32 	%r5, %r4, %r38;
	add.s32 	%r6, %r26, 15;
	setp.lt.u32 	%p1, %r6, 16;
	mov.f64 	%fd62, 0d0000000000000000;
	@%p1 bra 	$L__BB0_7;
	shl.b32 	%r31, %r40, 7;
	mov.u32 	%r32, _ZZ6matmulPKdS0_PdjjjE2As;
	add.s32 	%r7, %r32, %r31;
	shl.b32 	%r33, %r38, 3;
	add.s32 	%r8, %r7, %r33;
	mov.u32 	%r34, _ZZ6matmulPKdS0_PdjjjE2Bs;
	add.s32 	%r10, %r34, %r33;
	add.s32 	%r9, %r10, %r31;
	shr.u32 	%r35, %r6, 4;
	neg.s32 	%r42, %r35;
	mad.lo.s32 	%r36, %r40, %r27, %r38;
	add.s32 	%r41, %r36, %r4;
	shl.b32 	%r13, %r27, 4;
	mad.lo.s32 	%r39, %r26, %r3, %r38;
	cvta.to.global.u64 	%rd1, %rd3;
	cvta.to.global.u64 	%rd2, %rd4;
	mov.f64 	%fd62, 0d0000000000000000;
$L__BB0_2:
	setp.ge.u32 	%p2, %r3, %r25;
	setp.ge.u32 	%p3, %r38, %r26;
	mov.f64 	%fd60, 0d0000000000000000;
	or.pred  	%p4, %p2, %p3;
	@%p4 bra 	$L__BB0_4;
	mul.wide.u32 	%rd6, %r39, 8;
	add.s64 	%rd7, %rd1, %rd6;
	ld.global.f64 	%fd60, [%rd7];
$L__BB0_4:
	setp.ge.u32 	%p5, %r5, %r27;
	st.shared.f64 	[%r8], %fd60;
	setp.ge.u32 	%p6, %r40, %r26;
	mov.f64 	%fd61, 0d0000000000000000;
	or.pred  	%p7, %p5, %p6;
	@%p7 bra 	$L__BB0_6;
	mul.wide.u32 	%rd8, %r41, 8;
	add.s64 	%rd9, %rd2, %rd8;
	ld.global.f64 	%fd61, [%rd9];
$L__BB0_6:
	st.shared.f64 	[%r9], %fd61;
	bar.sync 	0;
	ld.shared.f64 	%fd12, [%r7];
	ld.shared.f64 	%fd13, [%r10];
	fma.rn.f64 	%fd14, %fd12, %fd13, %fd62;
	ld.shared.f64 	%fd15, [%r7+8];
	ld.shared.f64 	%fd16, [%r10+128];
	fma.rn.f64 	%fd17, %fd15, %fd16, %fd14;
	ld.shared.f64 	%fd18, [%r7+16];
	ld.shared.f64 	%fd19, [%r10+256];
	fma.rn.f64 	%fd20, %fd18, %fd19, %fd17;
	ld.shared.f64 	%fd21, [%r7+24];
	ld.shared.f64 	%fd22, [%r10+384];
	fma.rn.f64 	%fd23, %fd21, %fd22, %fd20;
	ld.shared.f64 	%fd24, [%r7+32];
	ld.shared.f64 	%fd25, [%r10+512];
	fma.rn.f64 	%fd26, %fd24, %fd25, %fd23;
	ld.shared.f64 	%fd27, [%r7+40];
	ld.shared.f64 	%fd28, [%r10+640];
	fma.rn.f64 	%fd29, %fd27, %fd28, %fd26;
	ld.shared.f64 	%fd30, [%r7+48];
	ld.shared.f64 	%fd31, [%r10+768];
	fma.rn.f64 	%fd32, %fd30, %fd31, %fd29;
	ld.shared.f64 	%fd33, [%r7+56];
	ld.shared.f64 	%fd34, [%r10+896];
	fma.rn.f64 	%fd35, %fd33, %fd34, %fd32;
	ld.shared.f64 	%fd36, [%r7+64];
	ld.shared.f64 	%fd37, [%r10+1024];
	fma.rn.f64 	%fd38, %fd36, %fd37, %fd35;
	ld.shared.f64 	%fd39, [%r7+72];
	ld.shared.f64 	%fd40, [%r10+1152];
	fma.rn.f64 	%fd41, %fd39, %fd40, %fd38;
	ld.shared.f64 	%fd42, [%r7+80];
	ld.shared.f64 	%fd43, [%r10+1280];
	fma.rn.f64 	%fd44, %fd42, %fd43, %fd41;
	ld.shared.f64 	%fd45, [%r7+88];
	ld.shared.f64 	%fd46, [%r10+1408];
	fma.rn.f64 	%fd47, %fd45, %fd46, %fd44;
	ld.shared.f64 	%fd48, [%r7+96];
	ld.shared.f64 	%fd49, [%r10+1536];
	fma.rn.f64 	%fd50, %fd48, %fd49, %fd47;
	ld.shared.f64 	%fd51, [%r7+104];
	ld.shared.f64 	%fd52, [%r10+1664];
	fma.rn.f64 	%fd53, %fd51, %fd52, %fd50;
	ld.shared.f64 	%fd54, [%r7+112];
	ld.shared.f64 	%fd55, [%r10+1792];
	fma.rn.f64 	%fd56, %fd54, %fd55, %fd53;
	ld.shared.f64 	%fd57, [%r7+120];
	ld.shared.f64 	%fd58, [%r10+1920];
	fma.rn.f64 	%fd62, %fd57, %fd58, %fd56;
	bar.sync 	0;
	add.s32 	%r42, %r42, 1;
	setp.ne.s32 	%p8, %r42, 0;
	add.s32 	%r41, %r41, %r13;
	add.s32 	%r40, %r40, 16;
	add.s32 	%r39, %r39, 16;
	add.s32 	%r38, %r38, 16;
	@%p8 bra 	$L__BB0_2;
$L__BB0_7:
	setp.ge.u32 	%p9, %r3, %r25;
	setp.ge.u32 	%p10, %r5, %r27;
	or.pred  	%p11, %p9, %p10;
	@%p11 bra 	$L__BB0_9;
	mad.lo.s32 	%r37, %r27, %r3, %r5;
	cvta.to.global.u64 	%rd10, %rd5;
	mul.wide.u32 	%rd11, %r37, 8;
	add.s64 	%rd12, %rd10, %rd11;
	st.global.f64 	[%rd12], %fd62;
$L__BB0_9:
	ret;

}


// ===== COMPILED SASS (sm_100) =====

	.target	sm_100

	.elftype	@"ET_EXEC"


//--------------------- .note.nv.tkinfo           --------------------------
	.section	.note.nv.tkinfo,"",@"SHT_NOTE"
	.sectionflags	@"SHF_NOTE_NV_TKINFO"
	.tkinfo
        /*0018*/ 	.word	0x00000002
        /*0030*/ 	.string	""
        /*0030*/ 	.string	"ptxas"
        /*0030*/ 	.string	"Cuda compilation tools, release 13.0, V13.0.88"
        /*0030*/ 	.string	"Build cuda_13.0.r13.0/compiler.36424714_0"
        /*0030*/ 	.string	"-arch sm_100 -m 64 "



//--------------------- .note.nv.cuinfo           --------------------------
	.section	.note.nv.cuinfo,"",@"SHT_NOTE"
	.sectionflags	@"SHF_NOTE_NV_CUINFO"
        /*0018*/ 	.short	0x0002
        /*001a*/ 	.short	0x0064
        /*001c*/ 	.short	0x0082
	.zero		2


//--------------------- .nv.info                  --------------------------
	.section	.nv.info,"",@"SHT_CUDA_INFO"
	.align	4


	//----- nvinfo : EIATTR_REGCOUNT
	.align		4
        /*0000*/ 	.byte	0x04, 0x2f
        /*0002*/ 	.short	(.L_1 - .L_0)
	.align		4
.L_0:
        /*0004*/ 	.word	index@(_Z6matmulPKdS0_Pdjjj)
        /*0008*/ 	.word	0x00000020


	//----- nvinfo : EIATTR_FRAME_SIZE
	.align		4
.L_1:
        /*000c*/ 	.byte	0x04, 0x11
        /*000e*/ 	.short	(.L_3 - .L_2)
	.align		4
.L_2:
        /*0010*/ 	.word	index@(_Z6matmulPKdS0_Pdjjj)
        /*0014*/ 	.word	0x00000000


	//----- nvinfo : EIATTR_MIN_STACK_SIZE
	.align		4
.L_3:
        /*0018*/ 	.byte	0x04, 0x12
        /*001a*/ 	.short	(.L_5 - .L_4)
	.align		4
.L_4:
        /*001c*/ 	.word	index@(_Z6matmulPKdS0_Pdjjj)
        /*0020*/ 	.word	0x00000000
.L_5:


//--------------------- .nv.compat                --------------------------
	.section	.nv.compat,"",@"SHT_CUDA_COMPAT_INFO"
	.align	4
        /*0000*/ 	.byte	0x02, 0x09, 0x00, 0x00, 0x02, 0x02, 0x01, 0x00, 0x02, 0x05, 0x05, 0x00, 0x03, 0x07, 0x01, 0x01
        /*0010*/ 	.byte	0x02, 0x03, 0x00, 0x00, 0x02, 0x06, 0x01, 0x00, 0x04, 0x0b, 0x08, 0x00, 0x01, 0x00, 0x00, 0x00
        /*0020*/ 	.byte	0x00, 0x00, 0x00, 0x00


//--------------------- .nv.info._Z6matmulPKdS0_Pdjjj --------------------------
	.section	.nv.info._Z6matmulPKdS0_Pdjjj,"",@"SHT_CUDA_INFO"
	.sectionflags	@""
	.align	4


	//----- nvinfo : EIATTR_CUDA_API_VERSION
	.align		4
        /*0000*/ 	.byte	0x04, 0x37
        /*0002*/ 	.short	(.L_7 - .L_6)
.L_6:
        /*0004*/ 	.word	0x00000082


	//----- nvinfo : EIATTR_KPARAM_INFO
	.align		4
.L_7:
        /*0008*/ 	.byte	0x04, 0x17
        /*000a*/ 	.short	(.L_9 - .L_8)
.L_8:
        /*000c*/ 	.word	0x00000000
        /*0010*/ 	.short	0x0005
        /*0012*/ 	.short	0x0020
        /*0014*/ 	.byte	0x00, 0xf0, 0x11, 0x00


	//----- nvinfo : EIATTR_KPARAM_INFO
	.align		4
.L_9:
        /*0018*/ 	.byte	0x04, 0x17
        /*001a*/ 	.short	(.L_11 - .L_10)
.L_10:
        /*001c*/ 	.word	0x00000000
        /*0020*/ 	.short	0x0004
        /*0022*/ 	.short	0x001c
        /*0024*/ 	.byte	0x00, 0xf0, 0x11, 0x00


	//----- nvinfo : EIATTR_KPARAM_INFO
	.align		4
.L_11:
        /*0028*/ 	.byte	0x04, 0x17
        /*002a*/ 	.short	(.L_13 - .L_12)
.L_12:
        /*002c*/ 	.word	0x00000000
        /*0030*/ 	.short	0x0003
        /*0032*/ 	.short	0x0018
        /*0034*/ 	.byte	0x00, 0xf0, 0x11, 0x00


	//----- nvinfo : EIATTR_KPARAM_INFO
	.align		4
.L_13:
        /*0038*/ 	.byte	0x04, 0x17
        /*003a*/ 	.short	(.L_15 - .L_14)
.L_14:
        /*003c*/ 	.word	0x00000000
        /*0040*/ 	.short	0x0002
        /*0042*/ 	.short	0x0010
        /*0044*/ 	.byte	0x00, 0xf5, 0x21, 0x00


	//----- nvinfo : EIATTR_KPARAM_INFO
	.align		4
.L_15:
        /*0048*/ 	.byte	0x04, 0x17
        /*004a*/ 	.short	(.L_17 - .L_16)
.L_16:
        /*004c*/ 	.word	0x00000000
        /*0050*/ 	.short	0x0001
        /*0052*/ 	.short	0x0008
        /*0054*/ 	.byte	0x00, 0xf5, 0x21, 0x00


	//----- nvinfo : EIATTR_KPARAM_INFO
	.align		4
.L_17:
        /*0058*/ 	.byte	0x04, 0x17
        /*005a*/ 	.short	(.L_19 - .L_18)
.L_18:
        /*005c*/ 	.word	0x00000000
        /*0060*/ 	.short	0x0000
        /*0062*/ 	.short	0x0000
        /*0064*/ 	.byte	0x00, 0xf5, 0x21, 0x00


	//----- nvinfo : EIATTR_SPARSE_MMA_MASK
	.align		4
.L_19:
        /*0068*/ 	.byte	0x03, 0x50
        /*006a*/ 	.short	0x0000


	//----- nvinfo : EIATTR_MAXREG_COUNT
	.align		4
        /*006c*/ 	.byte	0x03, 0x1b
        /*006e*/ 	.short	0x00ff


	//----- nvinfo : EIATTR_NUM_BARRIERS
	.align		4
        /*0070*/ 	.byte	0x02, 0x4c
        /*0072*/ 	.byte	0x01
	.zero		1


	//----- nvinfo : EIATTR_MERCURY_ISA_VERSION
	.align		4
        /*0074*/ 	.byte	0x03, 0x5f
        /*0076*/ 	.short	0x0101


	//----- nvinfo : EIATTR_VRC_CTA_INIT_COUNT
	.align		4
        /*0078*/ 	.byte	0x02, 0x4a
	.zero		1
	.zero		1


	//----- nvinfo : EIATTR_EXIT_INSTR_OFFSETS
	.align		4
        /*007c*/ 	.byte	0x04, 0x1c
        /*007e*/ 	.short	(.L_21 - .L_20)


	//   ....[0]....
.L_20:
        /*0080*/ 	.word	0x00000620


	//   ....[1]....
        /*0084*/ 	.word	0x00000670


	//----- nvinfo : EIATTR_CBANK_PARAM_SIZE
	.align		4
.L_21:
        /*0088*/ 	.byte	0x03, 0x19
        /*008a*/ 	.short	0x0024


	//----- nvinfo : EIATTR_PARAM_CBANK
	.align		4
        /*008c*/ 	.byte	0x04, 0x0a
        /*008e*/ 	.short	(.L_23 - .L_22)
	.align		4
.L_22:
        /*0090*/ 	.word	index@(.nv.constant0._Z6matmulPKdS0_Pdjjj)
        /*0094*/ 	.short	0x0380
        /*0096*/ 	.short	0x0024


	//----- nvinfo : EIATTR_SW_WAR
	.align		4
.L_23:
        /*0098*/ 	.byte	0x04, 0x36
        /*009a*/ 	.short	(.L_25 - .L_24)
.L_24:
        /*009c*/ 	.word	0x00000008
.L_25:


//--------------------- .nv.callgraph             --------------------------
	.section	.nv.callgraph,"",@"SHT_CUDA_CALLGRAPH"
	.align	4
	.sectionentsize	8
	.align		4
        /*0000*/ 	.word	0x00000000
	.align		4
        /*0004*/ 	.word	0xffffffff
	.align		4
        /*0008*/ 	.word	0x00000000
	.align		4
        /*000c*/ 	.word	0xfffffffe
	.align		4
        /*0010*/ 	.word	0x00000000
	.align		4
        /*0014*/ 	.word	0xfffffffd
	.align		4
        /*0018*/ 	.word	0x00000000
	.align		4
        /*001c*/ 	.word	0xfffffffc


//--------------------- .text._Z6matmulPKdS0_Pdjjj --------------------------
	.section	.text._Z6matmulPKdS0_Pdjjj,"ax",@progbits
	.align	128
        .global         _Z6matmulPKdS0_Pdjjj
        .type           _Z6matmulPKdS0_Pdjjj,@function
        .size           _Z6matmulPKdS0_Pdjjj,(.L_x_3 - _Z6matmulPKdS0_Pdjjj)
        .other          _Z6matmulPKdS0_Pdjjj,@"STO_CUDA_ENTRY STV_DEFAULT"
_Z6matmulPKdS0_Pdjjj:
.text._Z6matmulPKdS0_Pdjjj:
[----:B------:R-:W-:Y:S01]  /*0000*/  LDC R1, c[0x0][0x37c] ;  /* 0x0000df00ff017b82 */ /* 0x000fe20000000800 */
[----:B------:R-:W0:Y:S01]  /*0010*/  LDCU UR10, c[0x0][0x39c] ;  /* 0x00007380ff0a77ac */ /* 0x000e220008000800 */
[----:B------:R-:W1:Y:S01]  /*0020*/  S2R R16, SR_TID.Y ;  /* 0x0000000000107919 */ /* 0x000e620000002200 */
[----:B------:R-:W-:Y:S01]  /*0030*/  CS2R R10, SRZ ;  /* 0x00000000000a7805 */ /* 0x000fe2000001ff00 */
[----:B------:R-:W2:Y:S01]  /*0040*/  LDCU UR14, c[0x0][0x3a0] ;  /* 0x00007400ff0e77ac */ /* 0x000ea20008000800 */
[----:B------:R-:W1:Y:S01]  /*0050*/  S2R R3, SR_CTAID.Y ;  /* 0x0000000000037919 */ /* 0x000e620000002600 */
[----:B------:R-:W3:Y:S01]  /*0060*/  LDCU.64 UR8, c[0x0][0x358] ;  /* 0x00006b00ff0877ac */ /* 0x000ee20008000a00 */
[----:B------:R-:W4:Y:S01]  /*0070*/  S2R R17, SR_TID.X ;  /* 0x0000000000117919 */ /* 0x000f220000002100 */
[----:B------:R-:W4:Y:S01]  /*0080*/  S2R R2, SR_CTAID.X ;  /* 0x0000000000027919 */ /* 0x000f220000002500 */
[----:B0-----:R-:W-:-:S04]  /*0090*/  UIADD3 UR4, UPT, UPT, UR10, 0xf, URZ ;  /* 0x0000000f0a047890 */ /* 0x001fc8000fffe0ff */
[----:B------:R-:W-:Y:S01]  /*00a0*/  UISETP.GE.U32.AND UP0, UPT, UR4, 0x10, UPT ;  /* 0x000000100400788c */ /* 0x000fe2000bf06070 */
[----:B-1----:R-:W-:Y:S02]  /*00b0*/  IMAD R18, R3, 0x10, R16 ;  /* 0x0000001003127824 */ /* 0x002fe400078e0210 */
[----:B----4-:R-:W-:-:S06]  /*00c0*/  IMAD R19, R2, 0x10, R17 ;  /* 0x0000001002137824 */ /* 0x010fcc00078e0211 */
[----:B--23--:R-:W-:Y:S05]  /*00d0*/  BRA.U !UP0, `(.L_x_0) ;  /* 0x0000000508447547 */ /* 0x00cfea000b800000 */
[----:B------:R-:W0:Y:S01]  /*00e0*/  S2UR UR7, SR_CgaCtaId ;  /* 0x00000000000779c3 */ /* 0x000e220000008800 */
[----:B------:R-:W1:Y:S01]  /*00f0*/  LDCU UR11, c[0x0][0x3a0] ;  /* 0x00007400ff0b77ac */ /* 0x000e620008000800 */
[----:B------:R-:W-:Y:S01]  /*0100*/  CS2R R10, SRZ ;  /* 0x00000000000a7805 */ /* 0x000fe2000001ff00 */
[----:B------:R-:W-:Y:S01]  /*0110*/  IMAD R6, R18, UR10, R17 ;  /* 0x0000000a12067c24 */ /* 0x000fe2000f8e0211 */
[----:B------:R-:W-:Y:S01]  /*0120*/  UMOV UR5, 0x400 ;  /* 0x0000040000057882 */ /* 0x000fe20000000000 */
[----:B------:R-:W-:-:S03]  /*0130*/  USHF.R.U32.HI UR6, URZ, 0x4, UR4 ;  /* 0x00000004ff067899 */ /* 0x000fc60008011604 */
[----:B------:R-:W2:Y:S01]  /*0140*/  LDC R0, c[0x0][0x3a0] ;  /* 0x0000e800ff007b82 */ /* 0x000ea20000000800 */
[----:B------:R-:W-:Y:S01]  /*0150*/  UIADD3 UR4, UPT, UPT, UR5, 0x800, URZ ;  /* 0x0000080005047890 */ /* 0x000fe2000fffe0ff */
[----:B------:R-:W3:Y:S01]  /*0160*/  LDCU.64 UR12, c[0x0][0x398] ;  /* 0x00007300ff0c77ac */ /* 0x000ee20008000a00 */
[----:B------:R-:W-:Y:S01]  /*0170*/  UIADD3 UR6, UPT, UPT, -UR6, URZ, URZ ;  /* 0x000000ff06067290 */ /* 0x000fe2000fffe1ff */
[----:B-1----:R-:W-:-:S04]  /*0180*/  IMAD R7, R16, UR11, R17 ;  /* 0x0000000b10077c24 */ /* 0x002fc8000f8e0211 */
[----:B------:R-:W-:Y:S01]  /*0190*/  IMAD R7, R2, 0x10, R7 ;  /* 0x0000001002077824 */ /* 0x000fe200078e0207 */
[----:B0-----:R-:W-:Y:S02]  /*01a0*/  ULEA UR4, UR7, UR4, 0x18 ;  /* 0x0000000407047291 */ /* 0x001fe4000f8ec0ff */
[----:B------:R-:W-:-:S04]  /*01b0*/  ULEA UR5, UR7, UR5, 0x18 ;  /* 0x0000000507057291 */ /* 0x000fc8000f8ec0ff */
[----:B------:R-:W-:Y:S02]  /*01c0*/  LEA R3, R17, UR4, 0x3 ;  /* 0x0000000411037c11 */ /* 0x000fe4000f8e18ff */
[----:B------:R-:W-:-:S03]  /*01d0*/  LEA R5, R16, UR5, 0x7 ;  /* 0x0000000510057c11 */ /* 0x000fc6000f8e38ff */
[----:B------:R-:W-:Y:S01]  /*01e0*/  IMAD R2, R16, 0x80, R3 ;  /* 0x0000008010027824 */ /* 0x000fe200078e0203 */
[----:B---3--:R-:W-:-:S07]  /*01f0*/  LEA R4, R17, R5, 0x3 ;  /* 0x0000000511047211 */ /* 0x008fce00078e18ff */
.L_x_1:
[----:B------:R-:W-:Y:S02]  /*0200*/  ISETP.GE.U32.AND P1, PT, R17, UR13, PT ;  /* 0x0000000d11007c0c */ /* 0x000fe4000bf26070 */
[----:B------:R-:W-:Y:S02]  /*0210*/  CS2R R24, SRZ ;  /* 0x0000000000187805 */ /* 0x000fe4000001ff00 */
[----:B------:R-:W-:Y:S02]  /*0220*/  ISETP.GE.U32.AND P0, PT, R16, UR13, PT ;  /* 0x0000000d10007c0c */ /* 0x000fe4000bf06070 */
[----:B------:R-:W-:Y:S02]  /*0230*/  CS2R R26, SRZ ;  /* 0x00000000001a7805 */ /* 0x000fe4000001ff00 */
[----:B------:R-:W-:Y:S02]  /*0240*/  ISETP.GE.U32.OR P1, PT, R18, UR12, P1 ;  /* 0x0000000c12007c0c */ /* 0x000fe40008f26470 */
[----:B--2---:R-:W-:-:S11]  /*0250*/  ISETP.GE.U32.OR P0, PT, R19, R0, P0 ;  /* 0x000000001300720c */ /* 0x004fd60000706470 */
[----:B------:R-:W0:Y:S08]  /*0260*/  @!P1 LDC.64 R12, c[0x0][0x380] ;  /* 0x0000e000ff0c9b82 */ /* 0x000e300000000a00 */
[----:B------:R-:W1:Y:S01]  /*0270*/  @!P0 LDC.64 R8, c[0x0][0x388] ;  /* 0x0000e200ff088b82 */ /* 0x000e620000000a00 */
[----:B0-----:R-:W-:-:S05]  /*0280*/  @!P1 IMAD.WIDE.U32 R28, R6, 0x8, R12 ;  /* 0x00000008061c9825 */ /* 0x001fca00078e000c */
[----:B------:R-:W2:Y:S01]  /*0290*/  @!P1 LDG.E.64 R24, desc[UR8][R28.64] ;  /* 0x000000081c189981 */ /* 0x000ea2000c1e1b00 */
[----:B-1----:R-:W-:-:S05]  /*02a0*/  @!P0 IMAD.WIDE.U32 R20, R7, 0x8, R8 ;  /* 0x0000000807148825 */ /* 0x002fca00078e0008 */
[----:B------:R-:W3:Y:S04]  /*02b0*/  @!P0 LDG.E.64 R26, desc[UR8][R20.64] ;  /* 0x00000008141a8981 */ /* 0x000ee8000c1e1b00 */
[----:B--2---:R-:W-:Y:S04]  /*02c0*/  STS.64 [R4], R24 ;  /* 0x0000001804007388 */ /* 0x004fe80000000a00 */
[----:B---3--:R-:W-:Y:S01]  /*02d0*/  STS.64 [R2], R26 ;  /* 0x0000001a02007388 */ /* 0x008fe20000000a00 */
[----:B------:R-:W-:Y:S06]  /*02e0*/  BAR.SYNC.DEFER_BLOCKING 0x0 ;  /* 0x0000000000007b1d */ /* 0x000fec0000010000 */
[----:B------:R-:W-:Y:S04]  /*02f0*/  LDS.64 R8, [R3] ;  /* 0x0000000003087984 */ /* 0x000fe80000000a00 */
[----:B------:R-:W0:Y:S04]  /*0300*/  LDS.128 R12, [R5] ;  /* 0x00000000050c7984 */ /* 0x000e280000000c00 */
[----:B------:R-:W1:Y:S04]  /*0310*/  LDS.64 R20, [R3+0x80] ;  /* 0x0000800003147984 */ /* 0x000e680000000a00 */
[----:B------:R-:W-:Y:S04]  /*0320*/  LDS.64 R22, [R3+0x100] ;  /* 0x0001000003167984 */ /* 0x000fe80000000a00 */
[----:B------:R-:W-:Y:S01]  /*0330*/  LDS.64 R24, [R3+0x200] ;  /* 0x0002000003187984 */ /* 0x000fe20000000a00 */
[----:B0-----:R-:W-:-:S03]  /*0340*/  DFMA R12, R12, R8, R10 ;  /* 0x000000080c0c722b */ /* 0x001fc6000000000a */
[----:B------:R-:W0:Y:S05]  /*0350*/  LDS.128 R8, [R5+0x10] ;  /* 0x0000100005087984 */ /* 0x000e2a0000000c00 */
[----:B-1----:R-:W-:Y:S01]  /*0360*/  DFMA R14, R20, R14, R12 ;  /* 0x0000000e140e722b */ /* 0x002fe2000000000c */
[----:B------:R-:W1:Y:S07]  /*0370*/  LDS.64 R20, [R3+0x180] ;  /* 0x0001800003147984 */ /* 0x000e6e0000000a00 */
[----:B0-----:R-:W-:-:S02]  /*0380*/  DFMA R8, R8, R22, R14 ;  /* 0x000000160808722b */ /* 0x001fc4000000000e */
[----:B------:R-:W0:Y:S04]  /*0390*/  LDS.128 R12, [R5+0x20] ;  /* 0x00002000050c7984 */ /* 0x000e280000000c00 */
[----:B------:R-:W-:Y:S02]  /*03a0*/  LDS.64 R22, [R3+0x300] ;  /* 0x0003000003167984 */ /* 0x000fe40000000a00 */
[----:B-1----:R-:W-:Y:S02]  /*03b0*/  DFMA R10, R20, R10, R8 ;  /* 0x0000000a140a722b */ /* 0x002fe40000000008 */
[----:B------:R-:W1:Y:S06]  /*03c0*/  LDS.64 R20, [R3+0x280] ;  /* 0x0002800003147984 */ /* 0x000e6c0000000a00 */
        /* <DEDUP_REMOVED lines=17> */
[----:B------:R-:W2:Y:S02]  /*04e0*/  LDS.64 R22, [R3+0x680] ;  /* 0x0006800003167984 */ /* 0x000ea40000000a00 */
[----:B-1----:R-:W-:Y:S02]  /*04f0*/  DFMA R10, R20, R10, R8 ;  /* 0x0000000a140a722b */ /* 0x002fe40000000008 */
[----:B------:R-:W-:Y:S06]  /*0500*/  LDS.64 R20, [R3+0x700] ;  /* 0x0007000003147984 */ /* 0x000fec0000000a00 */
[----:B0-----:R-:W-:-:S02]  /*0510*/  DFMA R24, R12, R24, R10 ;  /* 0x000000180c18722b */ /* 0x001fc4000000000a */
[----:B------:R-:W0:Y:S04]  /*0520*/  LDS.128 R8, [R5+0x70] ;  /* 0x0000700005087984 */ /* 0x000e280000000c00 */
[----:B------:R-:W1:Y:S02]  /*0530*/  LDS.64 R12, [R3+0x780] ;  /* 0x00078000030c7984 */ /* 0x000e640000000a00 */
[----:B--2---:R-:W-:Y:S01]  /*0540*/  DFMA R14, R22, R14, R24 ;  /* 0x0000000e160e722b */ /* 0x004fe20000000018 */
[----:B------:R-:W-:-:S04]  /*0550*/  UIADD3 UR6, UPT, UPT, UR6, 0x1, URZ ;  /* 0x0000000106067890 */ /* 0x000fc8000fffe0ff */
[----:B------:R-:W-:Y:S01]  /*0560*/  UISETP.NE.AND UP0, UPT, UR6, URZ, UPT ;  /* 0x000000ff0600728c */ /* 0x000fe2000bf05270 */
[----:B------:R-:W-:Y:S01]  /*0570*/  VIADD R16, R16, 0x10 ;  /* 0x0000001010107836 */ /* 0x000fe20000000000 */
[----:B------:R-:W-:Y:S01]  /*0580*/  IADD3 R17, PT, PT, R17, 0x10, RZ ;  /* 0x0000001011117810 */ /* 0x000fe20007ffe0ff */
[----:B------:R-:W-:Y:S01]  /*0590*/  VIADD R6, R6, 0x10 ;  /* 0x0000001006067836 */ /* 0x000fe20000000000 */
[----:B------:R-:W-:Y:S01]  /*05a0*/  LEA R7, R0, R7, 0x4 ;  /* 0x0000000700077211 */ /* 0x000fe200078e20ff */
[----:B0-----:R-:W-:-:S08]  /*05b0*/  DFMA R8, R8, R20, R14 ;  /* 0x000000140808722b */ /* 0x001fd0000000000e */
[----:B-1----:R-:W-:Y:S01]  /*05c0*/  DFMA R10, R12, R10, R8 ;  /* 0x0000000a0c0a722b */ /* 0x002fe20000000008 */
[----:B------:R-:W-:Y:S06]  /*05d0*/  BAR.SYNC.DEFER_BLOCKING 0x0 ;  /* 0x0000000000007b1d */ /* 0x000fec0000010000 */
[----:B------:R-:W-:Y:S05]  /*05e0*/  BRA.U UP0, `(.L_x_1) ;  /* 0xfffffffd00047547 */ /* 0x000fea000b83ffff */
.L_x_0:
[----:B------:R-:W0:Y:S01]  /*05f0*/  LDCU UR4, c[0x0][0x398] ;  /* 0x00007300ff0477ac */ /* 0x000e220008000800 */
[----:B------:R-:W-:-:S04]  /*0600*/  ISETP.GE.U32.AND P0, PT, R19, UR14, PT ;  /* 0x0000000e13007c0c */ /* 0x000fc8000bf06070 */
[----:B0-----:R-:W-:-:S13]  /*0610*/  ISETP.GE.U32.OR P0, PT, R18, UR4, P0 ;  /* 0x0000000412007c0c */ /* 0x001fda0008706470 */
[----:B------:R-:W-:Y:S05]  /*0620*/  @P0 EXIT ;  /* 0x000000000000094d */ /* 0x000fea0003800000 */
[----:B------:R-:W0:Y:S01]  /*0630*/  LDC.64 R2, c[0x0][0x390] ;  /* 0x0000e400ff027b82 */ /* 0x000e220000000a00 */
[----:B------:R-:W-:-:S04]  /*0640*/  IMAD R19, R18, UR14, R19 ;  /* 0x0000000e12137c24 */ /* 0x000fc8000f8e0213 */
[----:B0-----:R-:W-:-:S05]  /*0650*/  IMAD.WIDE.U32 R2, R19, 0x8, R2 ;  /* 0x0000000813027825 */ /* 0x001fca00078e0002 */
[----:B------:R-:W-:Y:S01]  /*0660*/  STG.E.64 desc[UR8][R2.64], R10 ;  /* 0x0000000a02007986 */ /* 0x000fe2000c101b08 */
[----:B------:R-:W-:Y:S05]  /*0670*/  EXIT ;  /* 0x000000000000794d */ /* 0x000fea0003800000 */
.L_x_2:
[----:B------:R-:W-:-:S00]  /*0680*/  BRA `(.L_x_2) ;  /* 0xfffffffc00fc7947 */ /* 0x000fc0000383ffff */
[----:B------:R-:W-:-:S00]  /*0690*/  NOP ;  /* 0x0000000000007918 */ /* 0x000fc00000000000 */
        /* <DEDUP_REMOVED lines=14> */
.L_x_3:


//--------------------- .nv.shared._Z6matmulPKdS0_Pdjjj --------------------------
	.section	.nv.shared._Z6matmulPKdS0_Pdjjj,"aw",@nobits
	.sectionflags	@""
	.align	8
.nv.shared._Z6matmulPKdS0_Pdjjj:
	.zero		5120


//--------------------- .nv.shared.reserved.0     --------------------------
	.section	.nv.shared.reserved.0,"aw",@nobits
	.weak		__nv_reservedSMEM_offset_0_alias
	.size		__nv_reservedSMEM_offset_0_alias, 0, 64
	.other		__nv_reservedSMEM_offset_0_alias,@"STO_CUDA_RESERVED_SHARED STV_DEFAULT"
__nv_reservedSMEM_offset_0_alias:
	.zero		0
	.zero		64


//--------------------- .nv.constant0._Z6matmulPKdS0_Pdjjj --------------------------
	.section	.nv.constant0._Z6matmulPKdS0_Pdjjj,"a",@progbits
	.sectionflags	@""
	.align	4
.nv.constant0._Z6matmulPKdS0_Pdjjj:
	.zero		932


//--------------------- SYMBOLS --------------------------

	.type		.nv.reservedSmem.offset0,@object
	.size		.nv.reservedSmem.offset0,0x4
	.type		.nv.reservedSmem.cap,@object
	.size		.nv.reservedSmem.cap,0x4
